//
// Generated by NVIDIA NVVM Compiler
//
// Compiler Build ID: CL-36424714
// Cuda compilation tools, release 13.0, V13.0.88
// Based on NVVM 20.0.0
//

.version 9.0
.target sm_100
.address_size 64

	// .globl	_Z10SimpleCopyPfS_

.visible .entry _Z10SimpleCopyPfS_(
	.param .u64 .ptr .align 1 _Z10SimpleCopyPfS__param_0,
	.param .u64 .ptr .align 1 _Z10SimpleCopyPfS__param_1
)
{
	.reg .b32 	%r<5>;
	.reg .b32 	%f<3>;
	.reg .b64 	%rd<8>;

	ld.param.u64 	%rd1, [_Z10SimpleCopyPfS__param_0];
	ld.param.u64 	%rd2, [_Z10SimpleCopyPfS__param_1];
	cvta.to.global.u64 	%rd3, %rd1;
	cvta.to.global.u64 	%rd4, %rd2;
	mov.u32 	%r1, %ctaid.x;
	mov.u32 	%r2, %ntid.x;
	mov.u32 	%r3, %tid.x;
	mad.lo.s32 	%r4, %r1, %r2, %r3;
	mul.wide.s32 	%rd5, %r4, 4;
	add.s64 	%rd6, %rd4, %rd5;
	ld.global.f32 	%f1, [%rd6];
	add.f32 	%f2, %f1, 0f3F800000;
	st.global.f32 	[%rd6], %f2;
	add.s64 	%rd7, %rd3, %rd5;
	st.global.f32 	[%rd7], %f1;
	ret;

}


// ===== COMPILED SASS (sm_100) =====

	.target	sm_100

	.elftype	@"ET_EXEC"


//--------------------- .note.nv.tkinfo           --------------------------
	.section	.note.nv.tkinfo,"",@"SHT_NOTE"
	.sectionflags	@"SHF_NOTE_NV_TKINFO"
	.tkinfo
        /*0018*/ 	.word	0x00000002
        /*0030*/ 	.string	""
        /*0030*/ 	.string	"ptxas"
        /*0030*/ 	.string	"Cuda compilation tools, release 13.0, V13.0.88"
        /*0030*/ 	.string	"Build cuda_13.0.r13.0/compiler.36424714_0"
        /*0030*/ 	.string	"-arch sm_100 -m 64 "



//--------------------- .note.nv.cuinfo           --------------------------
	.section	.note.nv.cuinfo,"",@"SHT_NOTE"
	.sectionflags	@"SHF_NOTE_NV_CUINFO"
        /*0018*/ 	.short	0x0002
        /*001a*/ 	.short	0x0064
        /*001c*/ 	.short	0x0082
	.zero		2


//--------------------- .nv.info                  --------------------------
	.section	.nv.info,"",@"SHT_CUDA_INFO"
	.align	4


	//----- nvinfo : EIATTR_REGCOUNT
	.align		4
        /*0000*/ 	.byte	0x04, 0x2f
        /*0002*/ 	.short	(.L_1 - .L_0)
	.align		4
.L_0:
        /*0004*/ 	.word	index@(_Z10SimpleCopyPfS_)
        /*0008*/ 	.word	0x0000000e


	//----- nvinfo : EIATTR_FRAME_SIZE
	.align		4
.L_1:
        /*000c*/ 	.byte	0x04, 0x11
        /*000e*/ 	.short	(.L_3 - .L_2)
	.align		4
.L_2:
        /*0010*/ 	.word	index@(_Z10SimpleCopyPfS_)
        /*0014*/ 	.word	0x00000000


	//----- nvinfo : EIATTR_MIN_STACK_SIZE
	.align		4
.L_3:
        /*0018*/ 	.byte	0x04, 0x12
        /*001a*/ 	.short	(.L_5 - .L_4)
	.align		4
.L_4:
        /*001c*/ 	.word	index@(_Z10SimpleCopyPfS_)
        /*0020*/ 	.word	0x00000000
.L_5:


//--------------------- .nv.compat                --------------------------
	.section	.nv.compat,"",@"SHT_CUDA_COMPAT_INFO"
	.align	4
        /*0000*/ 	.byte	0x02, 0x09, 0x00, 0x00, 0x02, 0x02, 0x01, 0x00, 0x02, 0x05, 0x05, 0x00, 0x03, 0x07, 0x01, 0x01
        /*0010*/ 	.byte	0x02, 0x03, 0x00, 0x00, 0x02, 0x06, 0x01, 0x00, 0x04, 0x0b, 0x08, 0x00, 0x09, 0x00, 0x00, 0x00
        /*0020*/ 	.byte	0x00, 0x00, 0x00, 0x00


//--------------------- .nv.info._Z10SimpleCopyPfS_ --------------------------
	.section	.nv.info._Z10SimpleCopyPfS_,"",@"SHT_CUDA_INFO"
	.sectionflags	@""
	.align	4


	//----- nvinfo : EIATTR_CUDA_API_VERSION
	.align		4
        /*0000*/ 	.byte	0x04, 0x37
        /*0002*/ 	.short	(.L_7 - .L_6)
.L_6:
        /*0004*/ 	.word	0x00000082


	//----- nvinfo : EIATTR_KPARAM_INFO
	.align		4
.L_7:
        /*0008*/ 	.byte	0x04, 0x17
        /*000a*/ 	.short	(.L_9 - .L_8)
.L_8:
        /*000c*/ 	.word	0x00000000
        /*0010*/ 	.short	0x0001
        /*0012*/ 	.short	0x0008
        /*0014*/ 	.byte	0x00, 0xf5, 0x21, 0x00


	//----- nvinfo : EIATTR_KPARAM_INFO
	.align		4
.L_9:
        /*0018*/ 	.byte	0x04, 0x17
        /*001a*/ 	.short	(.L_11 - .L_10)
.L_10:
        /*001c*/ 	.word	0x00000000
        /*0020*/ 	.short	0x0000
        /*0022*/ 	.short	0x0000
        /*0024*/ 	.byte	0x00, 0xf5, 0x21, 0x00


	//----- nvinfo : EIATTR_SPARSE_MMA_MASK
	.align		4
.L_11:
        /*0028*/ 	.byte	0x03, 0x50
        /*002a*/ 	.short	0x0000


	//----- nvinfo : EIATTR_MAXREG_COUNT
	.align		4
        /*002c*/ 	.byte	0x03, 0x1b
        /*002e*/ 	.short	0x00ff


	//----- nvinfo : EIATTR_MERCURY_ISA_VERSION
	.align		4
        /*0030*/ 	.byte	0x03, 0x5f
        /*0032*/ 	.short	0x0101


	//----- nvinfo : EIATTR_VRC_CTA_INIT_COUNT
	.align		4
        /*0034*/ 	.byte	0x02, 0x4a
	.zero		1
	.zero		1


	//----- nvinfo : EIATTR_EXIT_INSTR_OFFSETS
	.align		4
        /*0038*/ 	.byte	0x04, 0x1c
        /*003a*/ 	.short	(.L_13 - .L_12)


	//   ....[0]....
.L_12:
        /*003c*/ 	.word	0x000000e0


	//----- nvinfo : EIATTR_CBANK_PARAM_SIZE
	.align		4
.L_13:
        /*0040*/ 	.byte	0x03, 0x19
        /*0042*/ 	.short	0x0010


	//----- nvinfo : EIATTR_PARAM_CBANK
	.align		4
        /*0044*/ 	.byte	0x04, 0x0a
        /*0046*/ 	.short	(.L_15 - .L_14)
	.align		4
.L_14:
        /*0048*/ 	.word	index@(.nv.constant0._Z10SimpleCopyPfS_)
        /*004c*/ 	.short	0x0380
        /*004e*/ 	.short	0x0010


	//----- nvinfo : EIATTR_SW_WAR
	.align		4
.L_15:
        /*0050*/ 	.byte	0x04, 0x36
        /*0052*/ 	.short	(.L_17 - .L_16)
.L_16:
        /*0054*/ 	.word	0x00000008
.L_17:


//--------------------- .nv.callgraph             --------------------------
	.section	.nv.callgraph,"",@"SHT_CUDA_CALLGRAPH"
	.align	4
	.sectionentsize	8
	.align		4
        /*0000*/ 	.word	0x00000000
	.align		4
        /*0004*/ 	.word	0xffffffff
	.align		4
        /*0008*/ 	.word	0x00000000
	.align		4
        /*000c*/ 	.word	0xfffffffe
	.align		4
        /*0010*/ 	.word	0x00000000
	.align		4
        /*0014*/ 	.word	0xfffffffd
	.align		4
        /*0018*/ 	.word	0x00000000
	.align		4
        /*001c*/ 	.word	0xfffffffc


//--------------------- .text._Z10SimpleCopyPfS_  --------------------------
	.section	.text._Z10SimpleCopyPfS_,"ax",@progbits
	.align	128
        .global         _Z10SimpleCopyPfS_
        .type           _Z10SimpleCopyPfS_,@function
        .size           _Z10SimpleCopyPfS_,(.L_x_1 - _Z10SimpleCopyPfS_)
        .other          _Z10SimpleCopyPfS_,@"STO_CUDA_ENTRY STV_DEFAULT"
_Z10SimpleCopyPfS_:
.text._Z10SimpleCopyPfS_:
[----:B------:R-:W-:Y:S01]  /*0000*/  LDC R1, c[0x0][0x37c] ;  /* 0x0000df00ff017b82 */ /* 0x000fe20000000800 */
[----:B------:R-:W0:Y:S07]  /*0010*/  S2R R0, SR_TID.X ;  /* 0x0000000000007919 */ /* 0x000e2e0000002100 */
[----:B------:R-:W0:Y:S01]  /*0020*/  S2UR UR6, SR_CTAID.X ;  /* 0x00000000000679c3 */ /* 0x000e220000002500 */
[----:B------:R-:W1:Y:S07]  /*0030*/  LDCU.64 UR4, c[0x0][0x358] ;  /* 0x00006b00ff0477ac */ /* 0x000e6e0008000a00 */
[----:B------:R-:W0:Y:S08]  /*0040*/  LDC R7, c[0x0][0x360] ;  /* 0x0000d800ff077b82 */ /* 0x000e300000000800 */
[----:B------:R-:W2:Y:S08]  /*0050*/  LDC.64 R2, c[0x0][0x388] ;  /* 0x0000e200ff027b82 */ /* 0x000eb00000000a00 */
[----:B------:R-:W3:Y:S01]  /*0060*/  LDC.64 R4, c[0x0][0x380] ;  /* 0x0000e000ff047b82 */ /* 0x000ee20000000a00 */
[----:B0-----:R-:W-:-:S04]  /*0070*/  IMAD R7, R7, UR6, R0 ;  /* 0x0000000607077c24 */ /* 0x001fc8000f8e0200 */
[----:B--2---:R-:W-:-:S05]  /*0080*/  IMAD.WIDE R2, R7, 0x4, R2 ;  /* 0x0000000407027825 */ /* 0x004fca00078e0202 */
[----:B-1----:R-:W2:Y:S01]  /*0090*/  LDG.E R9, desc[UR4][R2.64] ;  /* 0x0000000402097981 */ /* 0x002ea2000c1e1900 */
[----:B---3--:R-:W-:-:S04]  /*00a0*/  IMAD.WIDE R4, R7, 0x4, R4 ;  /* 0x0000000407047825 */ /* 0x008fc800078e0204 */
[----:B--2---:R-:W-:-:S05]  /*00b0*/  FADD R11, R9, 1 ;  /* 0x3f800000090b7421 */ /* 0x004fca0000000000 */
[----:B------:R-:W-:Y:S04]  /*00c0*/  STG.E desc[UR4][R2.64], R11 ;  /* 0x0000000b02007986 */ /* 0x000fe8000c101904 */
[----:B------:R-:W-:Y:S01]  /*00d0*/  STG.E desc[UR4][R4.64], R9 ;  /* 0x0000000904007986 */ /* 0x000fe2000c101904 */
[----:B------:R-:W-:Y:S05]  /*00e0*/  EXIT ;  /* 0x000000000000794d */ /* 0x000fea0003800000 */
.L_x_0:
[----:B------:R-:W-:-:S00]  /*00f0*/  BRA `(.L_x_0) ;  /* 0xfffffffc00fc7947 */ /* 0x000fc0000383ffff */
[----:B------:R-:W-:-:S00]  /*0100*/  NOP ;  /* 0x0000000000007918 */ /* 0x000fc00000000000 */
[----:B------:R-:W-:-:S00]  /*0110*/  NOP ;  /* 0x0000000000007918 */ /* 0x000fc00000000000 */
[----:B------:R-:W-:-:S00]  /*0120*/  NOP ;  /* 0x0000000000007918 */ /* 0x000fc00000000000 */
[----:B------:R-:W-:-:S00]  /*0130*/  NOP ;  /* 0x0000000000007918 */ /* 0x000fc00000000000 */
[----:B------:R-:W-:-:S00]  /*0140*/  NOP ;  /* 0x0000000000007918 */ /* 0x000fc00000000000 */
[----:B------:R-:W-:-:S00]  /*0150*/  NOP ;  /* 0x0000000000007918 */ /* 0x000fc00000000000 */
[----:B------:R-:W-:-:S00]  /*0160*/  NOP ;  /* 0x0000000000007918 */ /* 0x000fc00000000000 */
[----:B------:R-:W-:-:S00]  /*0170*/  NOP ;  /* 0x0000000000007918 */ /* 0x000fc00000000000 */
.L_x_1:


//--------------------- .nv.shared.reserved.0     --------------------------
	.section	.nv.shared.reserved.0,"aw",@nobits
	.weak		__nv_reservedSMEM_offset_0_alias
	.size		__nv_reservedSMEM_offset_0_alias, 0, 64
	.other		__nv_reservedSMEM_offset_0_alias,@"STO_CUDA_RESERVED_SHARED STV_DEFAULT"
__nv_reservedSMEM_offset_0_alias:
	.zero		0
	.zero		64


//--------------------- .nv.constant0._Z10SimpleCopyPfS_ --------------------------
	.section	.nv.constant0._Z10SimpleCopyPfS_,"a",@progbits
	.sectionflags	@""
	.align	4
.nv.constant0._Z10SimpleCopyPfS_:
	.zero		912


//--------------------- SYMBOLS --------------------------

	.type		.nv.reservedSmem.offset0,@object
	.size		.nv.reservedSmem.offset0,0x4
